//
// Generated by NVIDIA NVVM Compiler
//
// Compiler Build ID: CL-36424714
// Cuda compilation tools, release 13.0, V13.0.88
// Based on NVVM 20.0.0
//

.version 9.0
.target sm_100
.address_size 64

	// .globl	_Z6kernelPdS_S_x

.visible .entry _Z6kernelPdS_S_x(
	.param .u64 .ptr .align 1 _Z6kernelPdS_S_x_param_0,
	.param .u64 .ptr .align 1 _Z6kernelPdS_S_x_param_1,
	.param .u64 .ptr .align 1 _Z6kernelPdS_S_x_param_2,
	.param .u64 _Z6kernelPdS_S_x_param_3
)
{
	.reg .pred 	%p<8>;
	.reg .b32 	%r<10>;
	.reg .b64 	%rd<58>;
	.reg .b64 	%fd<16>;

	ld.param.u64 	%rd25, [_Z6kernelPdS_S_x_param_0];
	ld.param.u64 	%rd26, [_Z6kernelPdS_S_x_param_1];
	ld.param.u64 	%rd27, [_Z6kernelPdS_S_x_param_2];
	ld.param.u64 	%rd24, [_Z6kernelPdS_S_x_param_3];
	cvta.to.global.u64 	%rd1, %rd27;
	cvta.to.global.u64 	%rd2, %rd26;
	cvta.to.global.u64 	%rd3, %rd25;
	mov.u32 	%r1, %nctaid.x;
	mov.u32 	%r2, %ntid.x;
	mul.lo.s32 	%r3, %r1, %r2;
	cvt.u64.u32 	%rd4, %r3;
	mov.u32 	%r4, %ctaid.x;
	mov.u32 	%r5, %tid.x;
	mad.lo.s32 	%r6, %r2, %r4, %r5;
	cvt.u64.u32 	%rd56, %r6;
	setp.le.s64 	%p1, %rd24, %rd56;
	@%p1 bra 	$L__BB0_10;
	add.s64 	%rd28, %rd4, %rd56;
	max.u64 	%rd29, %rd24, %rd28;
	setp.lt.u64 	%p2, %rd28, %rd24;
	selp.u64 	%rd6, 1, 0, %p2;
	add.s64 	%rd30, %rd28, %rd6;
	sub.s64 	%rd7, %rd29, %rd30;
	and.b64  	%rd31, %rd7, -4294967296;
	setp.ne.s64 	%p3, %rd31, 0;
	@%p3 bra 	$L__BB0_3;
	cvt.u32.u64 	%r7, %rd4;
	cvt.u32.u64 	%r8, %rd7;
	div.u32 	%r9, %r8, %r7;
	cvt.u64.u32 	%rd52, %r9;
	bra.uni 	$L__BB0_4;
$L__BB0_3:
	div.u64 	%rd52, %rd7, %rd4;
$L__BB0_4:
	add.s64 	%rd11, %rd52, %rd6;
	and.b64  	%rd32, %rd11, 3;
	setp.eq.s64 	%p4, %rd32, 3;
	@%p4 bra 	$L__BB0_7;
	shl.b64 	%rd54, %rd56, 3;
	shl.b64 	%rd13, %rd4, 3;
	add.s64 	%rd33, %rd11, 1;
	and.b64  	%rd53, %rd33, 3;
$L__BB0_6:
	.pragma "nounroll";
	add.s64 	%rd34, %rd3, %rd54;
	ld.global.f64 	%fd1, [%rd34];
	add.s64 	%rd35, %rd2, %rd54;
	ld.global.f64 	%fd2, [%rd35];
	sub.f64 	%fd3, %fd1, %fd2;
	add.s64 	%rd36, %rd1, %rd54;
	st.global.f64 	[%rd36], %fd3;
	add.s64 	%rd56, %rd56, %rd4;
	add.s64 	%rd54, %rd54, %rd13;
	add.s64 	%rd53, %rd53, -1;
	setp.ne.s64 	%p5, %rd53, 0;
	@%p5 bra 	$L__BB0_6;
$L__BB0_7:
	setp.lt.u64 	%p6, %rd11, 3;
	@%p6 bra 	$L__BB0_10;
	shl.b64 	%rd41, %rd4, 3;
	shl.b64 	%rd51, %rd4, 2;
$L__BB0_9:
	shl.b64 	%rd37, %rd56, 3;
	add.s64 	%rd38, %rd3, %rd37;
	ld.global.f64 	%fd4, [%rd38];
	add.s64 	%rd39, %rd2, %rd37;
	ld.global.f64 	%fd5, [%rd39];
	sub.f64 	%fd6, %fd4, %fd5;
	add.s64 	%rd40, %rd1, %rd37;
	st.global.f64 	[%rd40], %fd6;
	add.s64 	%rd42, %rd38, %rd41;
	ld.global.f64 	%fd7, [%rd42];
	add.s64 	%rd43, %rd39, %rd41;
	ld.global.f64 	%fd8, [%rd43];
	sub.f64 	%fd9, %fd7, %fd8;
	add.s64 	%rd44, %rd40, %rd41;
	st.global.f64 	[%rd44], %fd9;
	add.s64 	%rd45, %rd42, %rd41;
	ld.global.f64 	%fd10, [%rd45];
	add.s64 	%rd46, %rd43, %rd41;
	ld.global.f64 	%fd11, [%rd46];
	sub.f64 	%fd12, %fd10, %fd11;
	add.s64 	%rd47, %rd44, %rd41;
	st.global.f64 	[%rd47], %fd12;
	add.s64 	%rd48, %rd45, %rd41;
	ld.global.f64 	%fd13, [%rd48];
	add.s64 	%rd49, %rd46, %rd41;
	ld.global.f64 	%fd14, [%rd49];
	sub.f64 	%fd15, %fd13, %fd14;
	add.s64 	%rd50, %rd47, %rd41;
	st.global.f64 	[%rd50], %fd15;
	add.s64 	%rd56, %rd51, %rd56;
	setp.lt.s64 	%p7, %rd56, %rd24;
	@%p7 bra 	$L__BB0_9;
$L__BB0_10:
	ret;

}


// ===== COMPILED SASS (sm_100) =====

	.target	sm_100

	.elftype	@"ET_EXEC"


//--------------------- .note.nv.tkinfo           --------------------------
	.section	.note.nv.tkinfo,"",@"SHT_NOTE"
	.sectionflags	@"SHF_NOTE_NV_TKINFO"
	.tkinfo
        /*0018*/ 	.word	0x00000002
        /*0030*/ 	.string	""
        /*0030*/ 	.string	"ptxas"
        /*0030*/ 	.string	"Cuda compilation tools, release 13.0, V13.0.88"
        /*0030*/ 	.string	"Build cuda_13.0.r13.0/compiler.36424714_0"
        /*0030*/ 	.string	"-arch sm_100 -m 64 "



//--------------------- .note.nv.cuinfo           --------------------------
	.section	.note.nv.cuinfo,"",@"SHT_NOTE"
	.sectionflags	@"SHF_NOTE_NV_CUINFO"
        /*0018*/ 	.short	0x0002
        /*001a*/ 	.short	0x0064
        /*001c*/ 	.short	0x0082
	.zero		2


//--------------------- .nv.info                  --------------------------
	.section	.nv.info,"",@"SHT_CUDA_INFO"
	.align	4


	//----- nvinfo : EIATTR_REGCOUNT
	.align		4
        /*0000*/ 	.byte	0x04, 0x2f
        /*0002*/ 	.short	(.L_1 - .L_0)
	.align		4
.L_0:
        /*0004*/ 	.word	index@(_Z6kernelPdS_S_x)
        /*0008*/ 	.word	0x00000020


	//----- nvinfo : EIATTR_FRAME_SIZE
	.align		4
.L_1:
        /*000c*/ 	.byte	0x04, 0x11
        /*000e*/ 	.short	(.L_3 - .L_2)
	.align		4
.L_2:
        /*0010*/ 	.word	index@($__internal_0_$__cuda_sm20_div_u64)
        /*0014*/ 	.word	0x00000000


	//----- nvinfo : EIATTR_FRAME_SIZE
	.align		4
.L_3:
        /*0018*/ 	.byte	0x04, 0x11
        /*001a*/ 	.short	(.L_5 - .L_4)
	.align		4
.L_4:
        /*001c*/ 	.word	index@(_Z6kernelPdS_S_x)
        /*0020*/ 	.word	0x00000000


	//----- nvinfo : EIATTR_MIN_STACK_SIZE
	.align		4
.L_5:
        /*0024*/ 	.byte	0x04, 0x12
        /*0026*/ 	.short	(.L_7 - .L_6)
	.align		4
.L_6:
        /*0028*/ 	.word	index@(_Z6kernelPdS_S_x)
        /*002c*/ 	.word	0x00000000
.L_7:


//--------------------- .nv.compat                --------------------------
	.section	.nv.compat,"",@"SHT_CUDA_COMPAT_INFO"
	.align	4
        /*0000*/ 	.byte	0x02, 0x09, 0x00, 0x00, 0x02, 0x02, 0x01, 0x00, 0x02, 0x05, 0x05, 0x00, 0x03, 0x07, 0x01, 0x01
        /*0010*/ 	.byte	0x02, 0x03, 0x00, 0x00, 0x02, 0x06, 0x01, 0x00, 0x04, 0x0b, 0x08, 0x00, 0x01, 0x00, 0x00, 0x00
        /*0020*/ 	.byte	0x00, 0x00, 0x00, 0x00


//--------------------- .nv.info._Z6kernelPdS_S_x --------------------------
	.section	.nv.info._Z6kernelPdS_S_x,"",@"SHT_CUDA_INFO"
	.sectionflags	@""
	.align	4


	//----- nvinfo : EIATTR_CUDA_API_VERSION
	.align		4
        /*0000*/ 	.byte	0x04, 0x37
        /*0002*/ 	.short	(.L_9 - .L_8)
.L_8:
        /*0004*/ 	.word	0x00000082


	//----- nvinfo : EIATTR_KPARAM_INFO
	.align		4
.L_9:
        /*0008*/ 	.byte	0x04, 0x17
        /*000a*/ 	.short	(.L_11 - .L_10)
.L_10:
        /*000c*/ 	.word	0x00000000
        /*0010*/ 	.short	0x0003
        /*0012*/ 	.short	0x0018
        /*0014*/ 	.byte	0x00, 0xf0, 0x21, 0x00


	//----- nvinfo : EIATTR_KPARAM_INFO
	.align		4
.L_11:
        /*0018*/ 	.byte	0x04, 0x17
        /*001a*/ 	.short	(.L_13 - .L_12)
.L_12:
        /*001c*/ 	.word	0x00000000
        /*0020*/ 	.short	0x0002
        /*0022*/ 	.short	0x0010
        /*0024*/ 	.byte	0x00, 0xf5, 0x21, 0x00


	//----- nvinfo : EIATTR_KPARAM_INFO
	.align		4
.L_13:
        /*0028*/ 	.byte	0x04, 0x17
        /*002a*/ 	.short	(.L_15 - .L_14)
.L_14:
        /*002c*/ 	.word	0x00000000
        /*0030*/ 	.short	0x0001
        /*0032*/ 	.short	0x0008
        /*0034*/ 	.byte	0x00, 0xf5, 0x21, 0x00


	//----- nvinfo : EIATTR_KPARAM_INFO
	.align		4
.L_15:
        /*0038*/ 	.byte	0x04, 0x17
        /*003a*/ 	.short	(.L_17 - .L_16)
.L_16:
        /*003c*/ 	.word	0x00000000
        /*0040*/ 	.short	0x0000
        /*0042*/ 	.short	0x0000
        /*0044*/ 	.byte	0x00, 0xf5, 0x21, 0x00


	//----- nvinfo : EIATTR_SPARSE_MMA_MASK
	.align		4
.L_17:
        /*0048*/ 	.byte	0x03, 0x50
        /*004a*/ 	.short	0x0000


	//----- nvinfo : EIATTR_MAXREG_COUNT
	.align		4
        /*004c*/ 	.byte	0x03, 0x1b
        /*004e*/ 	.short	0x00ff


	//----- nvinfo : EIATTR_MERCURY_ISA_VERSION
	.align		4
        /*0050*/ 	.byte	0x03, 0x5f
        /*0052*/ 	.short	0x0101


	//----- nvinfo : EIATTR_VRC_CTA_INIT_COUNT
	.align		4
        /*0054*/ 	.byte	0x02, 0x4a
	.zero		1
	.zero		1


	//----- nvinfo : EIATTR_EXIT_INSTR_OFFSETS
	.align		4
        /*0058*/ 	.byte	0x04, 0x1c
        /*005a*/ 	.short	(.L_19 - .L_18)


	//   ....[0]....
.L_18:
        /*005c*/ 	.word	0x000000a0


	//   ....[1]....
        /*0060*/ 	.word	0x00000580


	//   ....[2]....
        /*0064*/ 	.word	0x000008c0


	//----- nvinfo : EIATTR_CRS_STACK_SIZE
	.align		4
.L_19:
        /*0068*/ 	.byte	0x04, 0x1e
        /*006a*/ 	.short	(.L_21 - .L_20)
.L_20:
        /*006c*/ 	.word	0x00000000


	//----- nvinfo : EIATTR_CBANK_PARAM_SIZE
	.align		4
.L_21:
        /*0070*/ 	.byte	0x03, 0x19
        /*0072*/ 	.short	0x0020


	//----- nvinfo : EIATTR_PARAM_CBANK
	.align		4
        /*0074*/ 	.byte	0x04, 0x0a
        /*0076*/ 	.short	(.L_23 - .L_22)
	.align		4
.L_22:
        /*0078*/ 	.word	index@(.nv.constant0._Z6kernelPdS_S_x)
        /*007c*/ 	.short	0x0380
        /*007e*/ 	.short	0x0020


	//----- nvinfo : EIATTR_SW_WAR
	.align		4
.L_23:
        /*0080*/ 	.byte	0x04, 0x36
        /*0082*/ 	.short	(.L_25 - .L_24)
.L_24:
        /*0084*/ 	.word	0x00000008
.L_25:


//--------------------- .nv.callgraph             --------------------------
	.section	.nv.callgraph,"",@"SHT_CUDA_CALLGRAPH"
	.align	4
	.sectionentsize	8
	.align		4
        /*0000*/ 	.word	0x00000000
	.align		4
        /*0004*/ 	.word	0xffffffff
	.align		4
        /*0008*/ 	.word	0x00000000
	.align		4
        /*000c*/ 	.word	0xfffffffe
	.align		4
        /*0010*/ 	.word	0x00000000
	.align		4
        /*0014*/ 	.word	0xfffffffd
	.align		4
        /*0018*/ 	.word	0x00000000
	.align		4
        /*001c*/ 	.word	0xfffffffc


//--------------------- .text._Z6kernelPdS_S_x    --------------------------
	.section	.text._Z6kernelPdS_S_x,"ax",@progbits
	.align	128
        .global         _Z6kernelPdS_S_x
        .type           _Z6kernelPdS_S_x,@function
        .size           _Z6kernelPdS_S_x,(.L_x_8 - _Z6kernelPdS_S_x)
        .other          _Z6kernelPdS_S_x,@"STO_CUDA_ENTRY STV_DEFAULT"
_Z6kernelPdS_S_x:
.text._Z6kernelPdS_S_x:
[----:B------:R-:W-:Y:S01]  /*0000*/  LDC R1, c[0x0][0x37c] ;  /* 0x0000df00ff017b82 */ /* 0x000fe20000000800 */
[----:B------:R-:W0:Y:S01]  /*0010*/  S2R R5, SR_TID.X ;  /* 0x0000000000057919 */ /* 0x000e220000002100 */
[----:B------:R-:W1:Y:S06]  /*0020*/  LDCU UR4, c[0x0][0x370] ;  /* 0x00006e00ff0477ac */ /* 0x000e6c0008000800 */
[----:B------:R-:W0:Y:S01]  /*0030*/  S2UR UR5, SR_CTAID.X ;  /* 0x00000000000579c3 */ /* 0x000e220000002500 */
[----:B------:R-:W2:Y:S07]  /*0040*/  LDCU.64 UR6, c[0x0][0x398] ;  /* 0x00007300ff0677ac */ /* 0x000eae0008000a00 */
[----:B------:R-:W0:Y:S02]  /*0050*/  LDC R0, c[0x0][0x360] ;  /* 0x0000d800ff007b82 */ /* 0x000e240000000800 */
[----:B0-----:R-:W-:-:S02]  /*0060*/  IMAD R5, R0, UR5, R5 ;  /* 0x0000000500057c24 */ /* 0x001fc4000f8e0205 */
[----:B-1----:R-:W-:-:S03]  /*0070*/  IMAD R0, R0, UR4, RZ ;  /* 0x0000000400007c24 */ /* 0x002fc6000f8e02ff */
[----:B--2---:R-:W-:-:S04]  /*0080*/  ISETP.GE.U32.AND P0, PT, R5, UR6, PT ;  /* 0x0000000605007c0c */ /* 0x004fc8000bf06070 */
[----:B------:R-:W-:-:S13]  /*0090*/  ISETP.GE.AND.EX P0, PT, RZ, UR7, PT, P0 ;  /* 0x00000007ff007c0c */ /* 0x000fda000bf06300 */
[----:B------:R-:W-:Y:S05]  /*00a0*/  @P0 EXIT ;  /* 0x000000000000094d */ /* 0x000fea0003800000 */
[----:B------:R-:W-:Y:S01]  /*00b0*/  IADD3 R4, P0, PT, R0, R5, RZ ;  /* 0x0000000500047210 */ /* 0x000fe20007f1e0ff */
[----:B------:R-:W-:Y:S01]  /*00c0*/  IMAD.MOV.U32 R3, RZ, RZ, RZ ;  /* 0x000000ffff037224 */ /* 0x000fe200078e00ff */
[----:B------:R-:W-:Y:S02]  /*00d0*/  BSSY.RECONVERGENT B0, `(.L_x_0) ;  /* 0x0000025000007945 */ /* 0x000fe40003800200 */
[C---:B------:R-:W-:Y:S01]  /*00e0*/  ISETP.GT.U32.AND P1, PT, R4.reuse, UR6, PT ;  /* 0x0000000604007c0c */ /* 0x040fe2000bf24070 */
[----:B------:R-:W-:Y:S01]  /*00f0*/  IMAD.X R9, RZ, RZ, R3, P0 ;  /* 0x000000ffff097224 */ /* 0x000fe200000e0603 */
[----:B------:R-:W-:-:S04]  /*0100*/  ISETP.GE.U32.AND P0, PT, R4, UR6, PT ;  /* 0x0000000604007c0c */ /* 0x000fc8000bf06070 */
[C---:B------:R-:W-:Y:S02]  /*0110*/  ISETP.GT.U32.AND.EX P1, PT, R9.reuse, UR7, PT, P1 ;  /* 0x0000000709007c0c */ /* 0x040fe4000bf24110 */
[C---:B------:R-:W-:Y:S02]  /*0120*/  ISETP.GE.U32.AND.EX P0, PT, R9.reuse, UR7, PT, P0 ;  /* 0x0000000709007c0c */ /* 0x040fe4000bf06100 */
[----:B------:R-:W-:Y:S02]  /*0130*/  SEL R7, R4, UR6, P1 ;  /* 0x0000000604077c07 */ /* 0x000fe40008800000 */
[----:B------:R-:W-:Y:S02]  /*0140*/  SEL R2, RZ, 0x1, P0 ;  /* 0x00000001ff027807 */ /* 0x000fe40000000000 */
[----:B------:R-:W-:Y:S02]  /*0150*/  SEL R6, R9, UR7, P1 ;  /* 0x0000000709067c07 */ /* 0x000fe40008800000 */
[----:B------:R-:W-:-:S04]  /*0160*/  IADD3 R7, P0, P1, R7, -R4, -R2 ;  /* 0x8000000407077210 */ /* 0x000fc8000791e802 */
[----:B------:R-:W-:-:S04]  /*0170*/  IADD3.X R6, PT, PT, R6, -0x1, ~R9, P0, P1 ;  /* 0xffffffff06067810 */ /* 0x000fc800007e2c09 */
[----:B------:R-:W-:-:S13]  /*0180*/  ISETP.NE.U32.AND P0, PT, R6, RZ, PT ;  /* 0x000000ff0600720c */ /* 0x000fda0003f05070 */
[----:B------:R-:W-:Y:S05]  /*0190*/  @P0 BRA `(.L_x_1) ;  /* 0x0000000000500947 */ /* 0x000fea0003800000 */
[----:B------:R-:W0:Y:S01]  /*01a0*/  I2F.U32.RP R4, R0 ;  /* 0x0000000000047306 */ /* 0x000e220000209000 */
[----:B------:R-:W-:Y:S01]  /*01b0*/  IMAD.MOV R11, RZ, RZ, -R0 ;  /* 0x000000ffff0b7224 */ /* 0x000fe200078e0a00 */
[----:B------:R-:W-:-:S06]  /*01c0*/  ISETP.NE.U32.AND P2, PT, R0, RZ, PT ;  /* 0x000000ff0000720c */ /* 0x000fcc0003f45070 */
[----:B0-----:R-:W0:Y:S02]  /*01d0*/  MUFU.RCP R4, R4 ;  /* 0x0000000400047308 */ /* 0x001e240000001000 */
[----:B0-----:R-:W-:-:S06]  /*01e0*/  VIADD R8, R4, 0xffffffe ;  /* 0x0ffffffe04087836 */ /* 0x001fcc0000000000 */
[----:B------:R0:W1:Y:S02]  /*01f0*/  F2I.FTZ.U32.TRUNC.NTZ R9, R8 ;  /* 0x0000000800097305 */ /* 0x000064000021f000 */
[----:B0-----:R-:W-:Y:S02]  /*0200*/  IMAD.MOV.U32 R8, RZ, RZ, RZ ;  /* 0x000000ffff087224 */ /* 0x001fe400078e00ff */
[----:B-1----:R-:W-:-:S04]  /*0210*/  IMAD R11, R11, R9, RZ ;  /* 0x000000090b0b7224 */ /* 0x002fc800078e02ff */
[----:B------:R-:W-:-:S06]  /*0220*/  IMAD.HI.U32 R6, R9, R11, R8 ;  /* 0x0000000b09067227 */ /* 0x000fcc00078e0008 */
[----:B------:R-:W-:-:S04]  /*0230*/  IMAD.HI.U32 R6, R6, R7, RZ ;  /* 0x0000000706067227 */ /* 0x000fc800078e00ff */
[----:B------:R-:W-:-:S04]  /*0240*/  IMAD.MOV R9, RZ, RZ, -R6 ;  /* 0x000000ffff097224 */ /* 0x000fc800078e0a06 */
[----:B------:R-:W-:-:S05]  /*0250*/  IMAD R7, R0, R9, R7 ;  /* 0x0000000900077224 */ /* 0x000fca00078e0207 */
[----:B------:R-:W-:-:S13]  /*0260*/  ISETP.GE.U32.AND P0, PT, R7, R0, PT ;  /* 0x000000000700720c */ /* 0x000fda0003f06070 */
[----:B------:R-:W-:Y:S02]  /*0270*/  @P0 IMAD.IADD R7, R7, 0x1, -R0 ;  /* 0x0000000107070824 */ /* 0x000fe400078e0a00 */
[----:B------:R-:W-:-:S03]  /*0280*/  @P0 VIADD R6, R6, 0x1 ;  /* 0x0000000106060836 */ /* 0x000fc60000000000 */
[----:B------:R-:W-:Y:S01]  /*0290*/  ISETP.GE.U32.AND P1, PT, R7, R0, PT ;  /* 0x000000000700720c */ /* 0x000fe20003f26070 */
[----:B------:R-:W-:-:S12]  /*02a0*/  IMAD.MOV.U32 R7, RZ, RZ, RZ ;  /* 0x000000ffff077224 */ /* 0x000fd800078e00ff */
[----:B------:R-:W-:Y:S01]  /*02b0*/  @P1 VIADD R6, R6, 0x1 ;  /* 0x0000000106061836 */ /* 0x000fe20000000000 */
[----:B------:R-:W-:Y:S01]  /*02c0*/  @!P2 LOP3.LUT R6, RZ, R0, RZ, 0x33, !PT ;  /* 0x00000000ff06a212 */ /* 0x000fe200078e33ff */
[----:B------:R-:W-:Y:S06]  /*02d0*/  BRA `(.L_x_2) ;  /* 0x0000000000107947 */ /* 0x000fec0003800000 */
.L_x_1:
[----:B------:R-:W-:-:S07]  /*02e0*/  MOV R4, 0x300 ;  /* 0x0000030000047802 */ /* 0x000fce0000000f00 */
[----:B------:R-:W-:Y:S05]  /*02f0*/  CALL.REL.NOINC `($__internal_0_$__cuda_sm20_div_u64) ;  /* 0x0000000400747944 */ /* 0x000fea0003c00000 */
[----:B------:R-:W-:Y:S02]  /*0300*/  IMAD.MOV.U32 R6, RZ, RZ, R8 ;  /* 0x000000ffff067224 */ /* 0x000fe400078e0008 */
[----:B------:R-:W-:-:S07]  /*0310*/  IMAD.MOV.U32 R7, RZ, RZ, R9 ;  /* 0x000000ffff077224 */ /* 0x000fce00078e0009 */
.L_x_2:
[----:B------:R-:W-:Y:S05]  /*0320*/  BSYNC.RECONVERGENT B0 ;  /* 0x0000000000007941 */ /* 0x000fea0003800200 */
.L_x_0:
[----:B------:R-:W-:Y:S01]  /*0330*/  IADD3 R2, P0, PT, R6, R2, RZ ;  /* 0x0000000206027210 */ /* 0x000fe20007f1e0ff */
[----:B------:R-:W0:Y:S01]  /*0340*/  LDCU.64 UR4, c[0x0][0x358] ;  /* 0x00006b00ff0477ac */ /* 0x000e220008000a00 */
[----:B------:R-:W-:Y:S02]  /*0350*/  BSSY.RECONVERGENT B0, `(.L_x_3) ;  /* 0x0000022000007945 */ /* 0x000fe40003800200 */
[C---:B------:R-:W-:Y:S01]  /*0360*/  LOP3.LUT R4, R2.reuse, 0x3, RZ, 0xc0, !PT ;  /* 0x0000000302047812 */ /* 0x040fe200078ec0ff */
[----:B------:R-:W-:Y:S01]  /*0370*/  IMAD.X R6, RZ, RZ, R7, P0 ;  /* 0x000000ffff067224 */ /* 0x000fe200000e0607 */
[----:B------:R-:W-:Y:S01]  /*0380*/  ISETP.GE.U32.AND P0, PT, R2, 0x3, PT ;  /* 0x000000030200780c */ /* 0x000fe20003f06070 */
[----:B------:R-:W1:Y:S01]  /*0390*/  LDCU.64 UR6, c[0x0][0x390] ;  /* 0x00007200ff0677ac */ /* 0x000e620008000a00 */
[----:B------:R-:W-:Y:S02]  /*03a0*/  ISETP.NE.U32.AND P1, PT, R4, 0x3, PT ;  /* 0x000000030400780c */ /* 0x000fe40003f25070 */
[----:B------:R-:W-:Y:S01]  /*03b0*/  ISETP.GE.U32.AND.EX P0, PT, R6, RZ, PT, P0 ;  /* 0x000000ff0600720c */ /* 0x000fe20003f06100 */
[----:B------:R-:W2:Y:S01]  /*03c0*/  LDCU.128 UR8, c[0x0][0x380] ;  /* 0x00007000ff0877ac */ /* 0x000ea20008000c00 */
[----:B------:R-:W-:-:S13]  /*03d0*/  ISETP.NE.AND.EX P1, PT, RZ, RZ, PT, P1 ;  /* 0x000000ffff00720c */ /* 0x000fda0003f25310 */
[----:B01----:R-:W-:Y:S05]  /*03e0*/  @!P1 BRA `(.L_x_4) ;  /* 0x0000000000609947 */ /* 0x003fea0003800000 */
[----:B------:R-:W-:Y:S01]  /*03f0*/  VIADD R2, R2, 0x1 ;  /* 0x0000000102027836 */ /* 0x000fe20000000000 */
[C---:B------:R-:W-:Y:S01]  /*0400*/  SHF.L.U64.HI R17, R5.reuse, 0x3, R3 ;  /* 0x0000000305117819 */ /* 0x040fe20000010203 */
[----:B------:R-:W-:Y:S02]  /*0410*/  IMAD.SHL.U32 R15, R5, 0x8, RZ ;  /* 0x00000008050f7824 */ /* 0x000fe400078e00ff */
[----:B------:R-:W-:Y:S01]  /*0420*/  IMAD.MOV.U32 R4, RZ, RZ, RZ ;  /* 0x000000ffff047224 */ /* 0x000fe200078e00ff */
[----:B------:R-:W-:-:S07]  /*0430*/  LOP3.LUT R2, R2, 0x3, RZ, 0xc0, !PT ;  /* 0x0000000302027812 */ /* 0x000fce00078ec0ff */
.L_x_5:
[C---:B--2---:R-:W-:Y:S02]  /*0440*/  IADD3 R8, P2, PT, R15.reuse, UR10, RZ ;  /* 0x0000000a0f087c10 */ /* 0x044fe4000ff5e0ff */
[----:B------:R-:W-:Y:S02]  /*0450*/  IADD3 R10, P1, PT, R15, UR8, RZ ;  /* 0x000000080f0a7c10 */ /* 0x000fe4000ff3e0ff */
[C---:B------:R-:W-:Y:S02]  /*0460*/  IADD3.X R9, PT, PT, R17.reuse, UR11, RZ, P2, !PT ;  /* 0x0000000b11097c10 */ /* 0x040fe400097fe4ff */
[----:B------:R-:W-:-:S04]  /*0470*/  IADD3.X R11, PT, PT, R17, UR9, RZ, P1, !PT ;  /* 0x00000009110b7c10 */ /* 0x000fc80008ffe4ff */
[----:B------:R-:W2:Y:S04]  /*0480*/  LDG.E.64 R8, desc[UR4][R8.64] ;  /* 0x0000000408087981 */ /* 0x000ea8000c1e1b00 */
[----:B0-----:R-:W2:Y:S01]  /*0490*/  LDG.E.64 R6, desc[UR4][R10.64] ;  /* 0x000000040a067981 */ /* 0x001ea2000c1e1b00 */
[----:B------:R-:W-:-:S04]  /*04a0*/  IADD3 R12, P1, PT, R15, UR6, RZ ;  /* 0x000000060f0c7c10 */ /* 0x000fc8000ff3e0ff */
[----:B------:R-:W-:Y:S02]  /*04b0*/  IADD3.X R13, PT, PT, R17, UR7, RZ, P1, !PT ;  /* 0x00000007110d7c10 */ /* 0x000fe40008ffe4ff */
[----:B------:R-:W-:-:S04]  /*04c0*/  IADD3 R2, P1, PT, R2, -0x1, RZ ;  /* 0xffffffff02027810 */ /* 0x000fc80007f3e0ff */
[----:B------:R-:W-:Y:S02]  /*04d0*/  IADD3.X R4, PT, PT, R4, -0x1, RZ, P1, !PT ;  /* 0xffffffff04047810 */ /* 0x000fe40000ffe4ff */
[----:B------:R-:W-:-:S04]  /*04e0*/  ISETP.NE.U32.AND P1, PT, R2, RZ, PT ;  /* 0x000000ff0200720c */ /* 0x000fc80003f25070 */
[----:B------:R-:W-:Y:S02]  /*04f0*/  ISETP.NE.AND.EX P1, PT, R4, RZ, PT, P1 ;  /* 0x000000ff0400720c */ /* 0x000fe40003f25310 */
[C---:B------:R-:W-:Y:S02]  /*0500*/  IADD3 R5, P2, PT, R0.reuse, R5, RZ ;  /* 0x0000000500057210 */ /* 0x040fe40007f5e0ff */
[----:B------:R-:W-:-:S03]  /*0510*/  LEA R15, P3, R0, R15, 0x3 ;  /* 0x0000000f000f7211 */ /* 0x000fc600078618ff */
[----:B------:R-:W-:Y:S01]  /*0520*/  IMAD.X R3, RZ, RZ, R3, P2 ;  /* 0x000000ffff037224 */ /* 0x000fe200010e0603 */
[----:B------:R-:W-:Y:S01]  /*0530*/  LEA.HI.X R17, R0, R17, RZ, 0x3, P3 ;  /* 0x0000001100117211 */ /* 0x000fe200018f1cff */
[----:B--2---:R-:W-:-:S07]  /*0540*/  DADD R6, R6, -R8 ;  /* 0x0000000006067229 */ /* 0x004fce0000000808 */
[----:B------:R0:W-:Y:S01]  /*0550*/  STG.E.64 desc[UR4][R12.64], R6 ;  /* 0x000000060c007986 */ /* 0x0001e2000c101b04 */
[----:B------:R-:W-:Y:S05]  /*0560*/  @P1 BRA `(.L_x_5) ;  /* 0xfffffffc00b41947 */ /* 0x000fea000383ffff */
.L_x_4:
[----:B--2---:R-:W-:Y:S05]  /*0570*/  BSYNC.RECONVERGENT B0 ;  /* 0x0000000000007941 */ /* 0x004fea0003800200 */
.L_x_3:
[----:B------:R-:W-:Y:S05]  /*0580*/  @!P0 EXIT ;  /* 0x000000000000894d */ /* 0x000fea0003800000 */
[----:B------:R-:W-:Y:S01]  /*0590*/  IMAD.SHL.U32 R11, R0, 0x8, RZ ;  /* 0x00000008000b7824 */ /* 0x000fe200078e00ff */
[----:B------:R-:W-:Y:S01]  /*05a0*/  SHF.R.U32.HI R9, RZ, 0x1d, R0 ;  /* 0x0000001dff097819 */ /* 0x000fe20000011600 */
[----:B------:R-:W1:Y:S01]  /*05b0*/  LDCU.128 UR8, c[0x0][0x380] ;  /* 0x00007000ff0877ac */ /* 0x000e620008000c00 */
[----:B------:R-:W2:Y:S05]  /*05c0*/  LDCU.128 UR12, c[0x0][0x390] ;  /* 0x00007200ff0c77ac */ /* 0x000eaa0008000c00 */
.L_x_6:
[C---:B------:R-:W-:Y:S01]  /*05d0*/  IMAD.SHL.U32 R20, R5.reuse, 0x8, RZ ;  /* 0x0000000805147824 */ /* 0x040fe200078e00ff */
[----:B------:R-:W-:-:S04]  /*05e0*/  SHF.L.U64.HI R2, R5, 0x3, R3 ;  /* 0x0000000305027819 */ /* 0x000fc80000010203 */
[C---:B-1-3--:R-:W-:Y:S02]  /*05f0*/  IADD3 R18, P0, PT, R20.reuse, UR8, RZ ;  /* 0x0000000814127c10 */ /* 0x04afe4000ff1e0ff */
[----:B------:R-:W-:Y:S02]  /*0600*/  IADD3 R28, P1, PT, R20, UR10, RZ ;  /* 0x0000000a141c7c10 */ /* 0x000fe4000ff3e0ff */
[C---:B------:R-:W-:Y:S02]  /*0610*/  IADD3.X R19, PT, PT, R2.reuse, UR9, RZ, P0, !PT ;  /* 0x0000000902137c10 */ /* 0x040fe400087fe4ff */
[----:B------:R-:W-:-:S03]  /*0620*/  IADD3.X R29, PT, PT, R2, UR11, RZ, P1, !PT ;  /* 0x0000000b021d7c10 */ /* 0x000fc60008ffe4ff */
[----:B------:R-:W3:Y:S04]  /*0630*/  LDG.E.64 R14, desc[UR4][R18.64] ;  /* 0x00000004120e7981 */ /* 0x000ee8000c1e1b00 */
[----:B------:R-:W3:Y:S01]  /*0640*/  LDG.E.64 R16, desc[UR4][R28.64] ;  /* 0x000000041c107981 */ /* 0x000ee2000c1e1b00 */
[----:B--2---:R-:W-:Y:S02]  /*0650*/  IADD3 R20, P0, PT, R20, UR12, RZ ;  /* 0x0000000c14147c10 */ /* 0x004fe4000ff1e0ff */
[C---:B0-----:R-:W-:Y:S02]  /*0660*/  IADD3 R12, P1, PT, R11.reuse, R18, RZ ;  /* 0x000000120b0c7210 */ /* 0x041fe40007f3e0ff */
[----:B------:R-:W-:Y:S02]  /*0670*/  IADD3 R6, P2, PT, R11, R28, RZ ;  /* 0x0000001c0b067210 */ /* 0x000fe40007f5e0ff */
[----:B------:R-:W-:Y:S01]  /*0680*/  IADD3.X R21, PT, PT, R2, UR13, RZ, P0, !PT ;  /* 0x0000000d02157c10 */ /* 0x000fe200087fe4ff */
[----:B------:R-:W-:-:S02]  /*0690*/  IMAD.X R13, R9, 0x1, R19, P1 ;  /* 0x00000001090d7824 */ /* 0x000fc400008e0613 */
[----:B------:R-:W-:Y:S01]  /*06a0*/  IMAD.X R7, R9, 0x1, R29, P2 ;  /* 0x0000000109077824 */ /* 0x000fe200010e061d */
[----:B---3--:R-:W-:-:S07]  /*06b0*/  DADD R22, R14, -R16 ;  /* 0x000000000e167229 */ /* 0x008fce0000000810 */
[----:B------:R0:W-:Y:S04]  /*06c0*/  STG.E.64 desc[UR4][R20.64], R22 ;  /* 0x0000001614007986 */ /* 0x0001e8000c101b04 */
[----:B------:R-:W2:Y:S04]  /*06d0*/  LDG.E.64 R24, desc[UR4][R12.64] ;  /* 0x000000040c187981 */ /* 0x000ea8000c1e1b00 */
[----:B------:R-:W2:Y:S01]  /*06e0*/  LDG.E.64 R26, desc[UR4][R6.64] ;  /* 0x00000004061a7981 */ /* 0x000ea2000c1e1b00 */
[C---:B------:R-:W-:Y:S02]  /*06f0*/  IADD3 R16, P0, PT, R11.reuse, R20, RZ ;  /* 0x000000140b107210 */ /* 0x040fe40007f1e0ff */
[----:B------:R-:W-:-:S02]  /*0700*/  IADD3 R14, P1, PT, R11, R12, RZ ;  /* 0x0000000c0b0e7210 */ /* 0x000fc40007f3e0ff */
[----:B------:R-:W-:Y:S01]  /*0710*/  IADD3 R18, P2, PT, R11, R6, RZ ;  /* 0x000000060b127210 */ /* 0x000fe20007f5e0ff */
[C---:B------:R-:W-:Y:S02]  /*0720*/  IMAD.X R17, R9.reuse, 0x1, R21, P0 ;  /* 0x0000000109117824 */ /* 0x040fe400000e0615 */
[C---:B------:R-:W-:Y:S02]  /*0730*/  IMAD.X R15, R9.reuse, 0x1, R13, P1 ;  /* 0x00000001090f7824 */ /* 0x040fe400008e060d */
[----:B------:R-:W-:Y:S01]  /*0740*/  IMAD.X R19, R9, 0x1, R7, P2 ;  /* 0x0000000109137824 */ /* 0x000fe200010e0607 */
[----:B--2---:R-:W-:-:S07]  /*0750*/  DADD R24, R24, -R26 ;  /* 0x0000000018187229 */ /* 0x004fce000000081a */
[----:B------:R1:W-:Y:S04]  /*0760*/  STG.E.64 desc[UR4][R16.64], R24 ;  /* 0x0000001810007986 */ /* 0x0003e8000c101b04 */
[----:B0-----:R-:W2:Y:S04]  /*0770*/  LDG.E.64 R20, desc[UR4][R14.64] ;  /* 0x000000040e147981 */ /* 0x001ea8000c1e1b00 */
        /* <DEDUP_REMOVED lines=9> */
[----:B-1----:R-:W2:Y:S04]  /*0810*/  LDG.E.64 R16, desc[UR4][R22.64] ;  /* 0x0000000416107981 */ /* 0x002ea8000c1e1b00 */
[----:B------:R-:W2:Y:S01]  /*0820*/  LDG.E.64 R14, desc[UR4][R26.64] ;  /* 0x000000041a0e7981 */ /* 0x000ea2000c1e1b00 */
[----:B------:R-:W-:-:S05]  /*0830*/  IADD3 R18, P0, PT, R11, R6, RZ ;  /* 0x000000060b127210 */ /* 0x000fca0007f1e0ff */
[----:B------:R-:W-:Y:S01]  /*0840*/  IMAD.X R19, R9, 0x1, R7, P0 ;  /* 0x0000000109137824 */ /* 0x000fe200000e0607 */
[----:B------:R-:W-:-:S04]  /*0850*/  LEA R5, P0, R0, R5, 0x2 ;  /* 0x0000000500057211 */ /* 0x000fc800078010ff */
[----:B------:R-:W-:Y:S02]  /*0860*/  LEA.HI.X R3, R0, R3, RZ, 0x2, P0 ;  /* 0x0000000300037211 */ /* 0x000fe400000f14ff */
[----:B------:R-:W-:-:S04]  /*0870*/  ISETP.GE.U32.AND P0, PT, R5, UR14, PT ;  /* 0x0000000e05007c0c */ /* 0x000fc8000bf06070 */
[----:B------:R-:W-:Y:S01]  /*0880*/  ISETP.GE.AND.EX P0, PT, R3, UR15, PT, P0 ;  /* 0x0000000f03007c0c */ /* 0x000fe2000bf06300 */
[----:B--2---:R-:W-:-:S07]  /*0890*/  DADD R14, R16, -R14 ;  /* 0x00000000100e7229 */ /* 0x004fce000000080e */
[----:B------:R3:W-:Y:S05]  /*08a0*/  STG.E.64 desc[UR4][R18.64], R14 ;  /* 0x0000000e12007986 */ /* 0x0007ea000c101b04 */
[----:B------:R-:W-:Y:S05]  /*08b0*/  @!P0 BRA `(.L_x_6) ;  /* 0xfffffffc00448947 */ /* 0x000fea000383ffff */
[----:B------:R-:W-:Y:S05]  /*08c0*/  EXIT ;  /* 0x000000000000794d */ /* 0x000fea0003800000 */
        .weak           $__internal_0_$__cuda_sm20_div_u64
        .type           $__internal_0_$__cuda_sm20_div_u64,@function
        .size           $__internal_0_$__cuda_sm20_div_u64,(.L_x_8 - $__internal_0_$__cuda_sm20_div_u64)
$__internal_0_$__cuda_sm20_div_u64:
[----:B------:R-:W-:Y:S02]  /*08d0*/  IMAD.MOV.U32 R12, RZ, RZ, R0 ;  /* 0x000000ffff0c7224 */ /* 0x000fe400078e0000 */
[----:B------:R-:W-:-:S04]  /*08e0*/  IMAD.MOV.U32 R13, RZ, RZ, RZ ;  /* 0x000000ffff0d7224 */ /* 0x000fc800078e00ff */
[----:B------:R-:W0:Y:S08]  /*08f0*/  I2F.U64.RP R12, R12 ;  /* 0x0000000c000c7312 */ /* 0x000e300000309000 */
[----:B0-----:R-:W0:Y:S02]  /*0900*/  MUFU.RCP R8, R12 ;  /* 0x0000000c00087308 */ /* 0x001e240000001000 */
[----:B0-----:R-:W-:-:S06]  /*0910*/  VIADD R8, R8, 0x1ffffffe ;  /* 0x1ffffffe08087836 */ /* 0x001fcc0000000000 */
[----:B------:R-:W0:Y:S02]  /*0920*/  F2I.U64.TRUNC R8, R8 ;  /* 0x0000000800087311 */ /* 0x000e24000020d800 */
[----:B0-----:R-:W-:-:S04]  /*0930*/  IMAD.WIDE.U32 R10, R8, R0, RZ ;  /* 0x00000000080a7225 */ /* 0x001fc800078e00ff */
[----:B------:R-:W-:Y:S01]  /*0940*/  IMAD R11, R9, R0, R11 ;  /* 0x00000000090b7224 */ /* 0x000fe200078e020b */
[----:B------:R-:W-:-:S05]  /*0950*/  IADD3 R15, P0, PT, RZ, -R10, RZ ;  /* 0x8000000aff0f7210 */ /* 0x000fca0007f1e0ff */
[----:B------:R-:W-:-:S04]  /*0960*/  IMAD.HI.U32 R10, R8, R15, RZ ;  /* 0x0000000f080a7227 */ /* 0x000fc800078e00ff */
[----:B------:R-:W-:Y:S02]  /*0970*/  IMAD.X R17, RZ, RZ, ~R11, P0 ;  /* 0x000000ffff117224 */ /* 0x000fe400000e0e0b */
[----:B------:R-:W-:Y:S02]  /*0980*/  IMAD.MOV.U32 R11, RZ, RZ, R8 ;  /* 0x000000ffff0b7224 */ /* 0x000fe400078e0008 */
[-C--:B------:R-:W-:Y:S02]  /*0990*/  IMAD R13, R9, R17.reuse, RZ ;  /* 0x00000011090d7224 */ /* 0x080fe400078e02ff */
[----:B------:R-:W-:-:S04]  /*09a0*/  IMAD.WIDE.U32 R10, P0, R8, R17, R10 ;  /* 0x00000011080a7225 */ /* 0x000fc8000780000a */
[----:B------:R-:W-:-:S04]  /*09b0*/  IMAD.HI.U32 R17, R9, R17, RZ ;  /* 0x0000001109117227 */ /* 0x000fc800078e00ff */
[----:B------:R-:W-:-:S05]  /*09c0*/  IMAD.HI.U32 R10, P1, R9, R15, R10 ;  /* 0x0000000f090a7227 */ /* 0x000fca000782000a */
[----:B------:R-:W-:Y:S01]  /*09d0*/  IADD3 R11, P2, PT, R13, R10, RZ ;  /* 0x0000000a0d0b7210 */ /* 0x000fe20007f5e0ff */
[----:B------:R-:W-:-:S04]  /*09e0*/  IMAD.X R10, R17, 0x1, R9, P0 ;  /* 0x00000001110a7824 */ /* 0x000fc800000e0609 */
[----:B------:R-:W-:Y:S01]  /*09f0*/  IMAD.WIDE.U32 R8, R11, R0, RZ ;  /* 0x000000000b087225 */ /* 0x000fe200078e00ff */
[----:B------:R-:W-:Y:S02]  /*0a00*/  IADD3.X R13, PT, PT, RZ, RZ, R10, P2, P1 ;  /* 0x000000ffff0d7210 */ /* 0x000fe400017e240a */
[----:B------:R-:W-:-:S03]  /*0a10*/  IADD3 R15, P0, PT, RZ, -R8, RZ ;  /* 0x80000008ff0f7210 */ /* 0x000fc60007f1e0ff */
[----:B------:R-:W-:Y:S02]  /*0a20*/  IMAD R8, R13, R0, R9 ;  /* 0x000000000d087224 */ /* 0x000fe400078e0209 */
[----:B------:R-:W-:Y:S02]  /*0a30*/  IMAD.MOV.U32 R9, RZ, RZ, RZ ;  /* 0x000000ffff097224 */ /* 0x000fe400078e00ff */
[----:B------:R-:W-:-:S04]  /*0a40*/  IMAD.HI.U32 R10, R11, R15, RZ ;  /* 0x0000000f0b0a7227 */ /* 0x000fc800078e00ff */
[----:B------:R-:W-:-:S04]  /*0a50*/  IMAD.X R8, RZ, RZ, ~R8, P0 ;  /* 0x000000ffff087224 */ /* 0x000fc800000e0e08 */
[----:B------:R-:W-:-:S04]  /*0a60*/  IMAD.WIDE.U32 R10, P0, R11, R8, R10 ;  /* 0x000000080b0a7225 */ /* 0x000fc8000780000a */
[C---:B------:R-:W-:Y:S02]  /*0a70*/  IMAD R12, R13.reuse, R8, RZ ;  /* 0x000000080d0c7224 */ /* 0x040fe400078e02ff */
[----:B------:R-:W-:-:S04]  /*0a80*/  IMAD.HI.U32 R11, P1, R13, R15, R10 ;  /* 0x0000000f0d0b7227 */ /* 0x000fc8000782000a */
[----:B------:R-:W-:Y:S01]  /*0a90*/  IMAD.HI.U32 R8, R13, R8, RZ ;  /* 0x000000080d087227 */ /* 0x000fe200078e00ff */
[----:B------:R-:W-:-:S03]  /*0aa0*/  IADD3 R11, P2, PT, R12, R11, RZ ;  /* 0x0000000b0c0b7210 */ /* 0x000fc60007f5e0ff */
[----:B------:R-:W-:Y:S02]  /*0ab0*/  IMAD.X R13, R8, 0x1, R13, P0 ;  /* 0x00000001080d7824 */ /* 0x000fe400000e060d */
[----:B------:R-:W-:-:S03]  /*0ac0*/  IMAD.HI.U32 R8, R11, R7, RZ ;  /* 0x000000070b087227 */ /* 0x000fc600078e00ff */
[----:B------:R-:W-:Y:S01]  /*0ad0*/  IADD3.X R13, PT, PT, RZ, RZ, R13, P2, P1 ;  /* 0x000000ffff0d7210 */ /* 0x000fe200017e240d */
[----:B------:R-:W-:-:S04]  /*0ae0*/  IMAD.WIDE.U32 R8, R11, R6, R8 ;  /* 0x000000060b087225 */ /* 0x000fc800078e0008 */
[C---:B------:R-:W-:Y:S02]  /*0af0*/  IMAD R11, R13.reuse, R6, RZ ;  /* 0x000000060d0b7224 */ /* 0x040fe400078e02ff */
[----:B------:R-:W-:-:S04]  /*0b00*/  IMAD.HI.U32 R8, P0, R13, R7, R8 ;  /* 0x000000070d087227 */ /* 0x000fc80007800008 */
[----:B------:R-:W-:Y:S01]  /*0b10*/  IMAD.HI.U32 R13, R13, R6, RZ ;  /* 0x000000060d0d7227 */ /* 0x000fe200078e00ff */
[----:B------:R-:W-:-:S03]  /*0b20*/  IADD3 R11, P1, PT, R11, R8, RZ ;  /* 0x000000080b0b7210 */ /* 0x000fc60007f3e0ff */
[----:B------:R-:W-:-:S04]  /*0b30*/  IMAD.X R8, RZ, RZ, R13, P0 ;  /* 0x000000ffff087224 */ /* 0x000fc800000e060d */
[----:B------:R-:W-:Y:S02]  /*0b40*/  IMAD.X R13, RZ, RZ, R8, P1 ;  /* 0x000000ffff0d7224 */ /* 0x000fe400008e0608 */
[----:B------:R-:W-:-:S04]  /*0b50*/  IMAD.WIDE.U32 R8, R11, R0, RZ ;  /* 0x000000000b087225 */ /* 0x000fc800078e00ff */
[----:B------:R-:W-:Y:S01]  /*0b60*/  IMAD R9, R13, R0, R9 ;  /* 0x000000000d097224 */ /* 0x000fe200078e0209 */
[----:B------:R-:W-:-:S04]  /*0b70*/  IADD3 R15, P0, PT, -R8, R7, RZ ;  /* 0x00000007080f7210 */ /* 0x000fc80007f1e1ff */
[-C--:B------:R-:W-:Y:S01]  /*0b80*/  IADD3 R7, P1, PT, -R0, R15.reuse, RZ ;  /* 0x0000000f00077210 */ /* 0x080fe20007f3e1ff */
[----:B------:R-:W-:Y:S01]  /*0b90*/  IMAD.X R10, R6, 0x1, ~R9, P0 ;  /* 0x00000001060a7824 */ /* 0x000fe200000e0e09 */
[----:B------:R-:W-:Y:S02]  /*0ba0*/  ISETP.GE.U32.AND P0, PT, R15, R0, PT ;  /* 0x000000000f00720c */ /* 0x000fe40003f06070 */
[----:B------:R-:W-:Y:S02]  /*0bb0*/  IADD3 R6, P2, PT, R11, 0x1, RZ ;  /* 0x000000010b067810 */ /* 0x000fe40007f5e0ff */
[C---:B------:R-:W-:Y:S02]  /*0bc0*/  ISETP.GE.U32.AND.EX P0, PT, R10.reuse, RZ, PT, P0 ;  /* 0x000000ff0a00720c */ /* 0x040fe40003f06100 */
[----:B------:R-:W-:Y:S01]  /*0bd0*/  IADD3.X R9, PT, PT, R10, -0x1, RZ, P1, !PT ;  /* 0xffffffff0a097810 */ /* 0x000fe20000ffe4ff */
[----:B------:R-:W-:Y:S01]  /*0be0*/  IMAD.X R8, RZ, RZ, R13, P2 ;  /* 0x000000ffff087224 */ /* 0x000fe200010e060d */
[----:B------:R-:W-:-:S02]  /*0bf0*/  SEL R7, R7, R15, P0 ;  /* 0x0000000f07077207 */ /* 0x000fc40000000000 */
[----:B------:R-:W-:Y:S02]  /*0c00*/  SEL R11, R6, R11, P0 ;  /* 0x0000000b060b7207 */ /* 0x000fe40000000000 */
[----:B------:R-:W-:Y:S02]  /*0c10*/  SEL R9, R9, R10, P0 ;  /* 0x0000000a09097207 */ /* 0x000fe40000000000 */
[----:B------:R-:W-:Y:S02]  /*0c20*/  SEL R6, R8, R13, P0 ;  /* 0x0000000d08067207 */ /* 0x000fe40000000000 */
[----:B------:R-:W-:Y:S01]  /*0c30*/  ISETP.GE.U32.AND P0, PT, R7, R0, PT ;  /* 0x000000000700720c */ /* 0x000fe20003f06070 */
[----:B------:R-:W-:Y:S01]  /*0c40*/  IMAD.MOV.U32 R7, RZ, RZ, 0x0 ;  /* 0x00000000ff077424 */ /* 0x000fe200078e00ff */
[----:B------:R-:W-:Y:S02]  /*0c50*/  IADD3 R8, P2, PT, R11, 0x1, RZ ;  /* 0x000000010b087810 */ /* 0x000fe40007f5e0ff */
[----:B------:R-:W-:-:S02]  /*0c60*/  ISETP.GE.U32.AND.EX P0, PT, R9, RZ, PT, P0 ;  /* 0x000000ff0900720c */ /* 0x000fc40003f06100 */
[----:B------:R-:W-:Y:S01]  /*0c70*/  ISETP.NE.U32.AND P1, PT, R0, RZ, PT ;  /* 0x000000ff0000720c */ /* 0x000fe20003f25070 */
[----:B------:R-:W-:Y:S01]  /*0c80*/  IMAD.X R9, RZ, RZ, R6, P2 ;  /* 0x000000ffff097224 */ /* 0x000fe200010e0606 */
[----:B------:R-:W-:Y:S02]  /*0c90*/  SEL R8, R8, R11, P0 ;  /* 0x0000000b08087207 */ /* 0x000fe40000000000 */
[----:B------:R-:W-:Y:S02]  /*0ca0*/  ISETP.NE.AND.EX P1, PT, RZ, RZ, PT, P1 ;  /* 0x000000ffff00720c */ /* 0x000fe40003f25310 */
[----:B------:R-:W-:Y:S01]  /*0cb0*/  SEL R9, R9, R6, P0 ;  /* 0x0000000609097207 */ /* 0x000fe20000000000 */
[----:B------:R-:W-:Y:S01]  /*0cc0*/  IMAD.MOV.U32 R6, RZ, RZ, R4 ;  /* 0x000000ffff067224 */ /* 0x000fe200078e0004 */
[----:B------:R-:W-:Y:S02]  /*0cd0*/  SEL R8, R8, 0xffffffff, P1 ;  /* 0xffffffff08087807 */ /* 0x000fe40000800000 */
[----:B------:R-:W-:Y:S01]  /*0ce0*/  SEL R9, R9, 0xffffffff, P1 ;  /* 0xffffffff09097807 */ /* 0x000fe20000800000 */
[----:B------:R-:W-:Y:S06]  /*0cf0*/  RET.REL.NODEC R6 `(_Z6kernelPdS_S_x) ;  /* 0xfffffff006c07950 */ /* 0x000fec0003c3ffff */
.L_x_7:
[----:B------:R-:W-:-:S00]  /*0d00*/  BRA `(.L_x_7) ;  /* 0xfffffffc00fc7947 */ /* 0x000fc0000383ffff */
[----:B------:R-:W-:-:S00]  /*0d10*/  NOP ;  /* 0x0000000000007918 */ /* 0x000fc00000000000 */
        /* <DEDUP_REMOVED lines=14> */
.L_x_8:


//--------------------- .nv.shared.reserved.0     --------------------------
	.section	.nv.shared.reserved.0,"aw",@nobits
	.weak		__nv_reservedSMEM_offset_0_alias
	.size		__nv_reservedSMEM_offset_0_alias, 0, 64
	.other		__nv_reservedSMEM_offset_0_alias,@"STO_CUDA_RESERVED_SHARED STV_DEFAULT"
__nv_reservedSMEM_offset_0_alias:
	.zero		0
	.zero		64


//--------------------- .nv.constant0._Z6kernelPdS_S_x --------------------------
	.section	.nv.constant0._Z6kernelPdS_S_x,"a",@progbits
	.sectionflags	@""
	.align	4
.nv.constant0._Z6kernelPdS_S_x:
	.zero		928


//--------------------- SYMBOLS --------------------------

	.type		.nv.reservedSmem.offset0,@object
	.size		.nv.reservedSmem.offset0,0x4
